	.headerflags	@"EF_CUDA_TEXMODE_UNIFIED EF_CUDA_64BIT_ADDRESS EF_CUDA_ACCELERATORS EF_CUDA_SM90 EF_CUDA_VIRTUAL_SM(EF_CUDA_SM90)"
	.elftype	@"ET_EXEC"


//--------------------- .nv.info                  --------------------------
	.section	.nv.info,"",@"SHT_CUDA_INFO"
	.align	4


	//----- nvinfo : EIATTR_REGCOUNT
	.align		4
        /*0000*/ 	.byte	0x04, 0x2f
        /*0002*/ 	.short	(.L_1 - .L_0)
	.align		4
.L_0:
        /*0004*/ 	.word	index@(triton_poi_fused__unsafe_index_add_convolution_10)
        /*0008*/ 	.word	0x00000010


	//----- nvinfo : EIATTR_MIN_STACK_SIZE
	.align		4
.L_1:
        /*000c*/ 	.byte	0x04, 0x12
        /*000e*/ 	.short	(.L_3 - .L_2)
	.align		4
.L_2:
        /*0010*/ 	.word	index@(triton_poi_fused__unsafe_index_add_convolution_10)
        /*0014*/ 	.word	0x00000000


	//----- nvinfo : EIATTR_FRAME_SIZE
	.align		4
.L_3:
        /*0018*/ 	.byte	0x04, 0x11
        /*001a*/ 	.short	(.L_5 - .L_4)
	.align		4
.L_4:
        /*001c*/ 	.word	index@(triton_poi_fused__unsafe_index_add_convolution_10)
        /*0020*/ 	.word	0x00000000


	//----- nvinfo : EIATTR_MIN_STACK_SIZE
	.align		4
.L_5:
        /*0024*/ 	.byte	0x04, 0x12
        /*0026*/ 	.short	(.L_7 - .L_6)
	.align		4
.L_6:
        /*0028*/ 	.word	index@(triton_poi_fused__unsafe_index_add_convolution_10)
        /*002c*/ 	.word	0x00000000
.L_7:


//--------------------- .nv.info.triton_poi_fused__unsafe_index_add_convolution_10 --------------------------
	.section	.nv.info.triton_poi_fused__unsafe_index_add_convolution_10,"",@"SHT_CUDA_INFO"
	.sectionflags	@""
	.align	4


	//----- nvinfo : EIATTR_CUDA_API_VERSION
	.align		4
        /*0000*/ 	.byte	0x04, 0x37
        /*0002*/ 	.short	(.L_9 - .L_8)
.L_8:
        /*0004*/ 	.word	0x0000007c


	//----- nvinfo : EIATTR_KPARAM_INFO
	.align		4
.L_9:
        /*0008*/ 	.byte	0x04, 0x17
        /*000a*/ 	.short	(.L_11 - .L_10)
.L_10:
        /*000c*/ 	.word	0x00000000
        /*0010*/ 	.short	0x0005
        /*0012*/ 	.short	0x0028
        /*0014*/ 	.byte	0x00, 0xf0, 0x11, 0x00


	//----- nvinfo : EIATTR_KPARAM_INFO
	.align		4
.L_11:
        /*0018*/ 	.byte	0x04, 0x17
        /*001a*/ 	.short	(.L_13 - .L_12)
.L_12:
        /*001c*/ 	.word	0x00000000
        /*0020*/ 	.short	0x0004
        /*0022*/ 	.short	0x0020
        /*0024*/ 	.byte	0x00, 0xf4, 0x21, 0x00


	//----- nvinfo : EIATTR_KPARAM_INFO
	.align		4
.L_13:
        /*0028*/ 	.byte	0x04, 0x17
        /*002a*/ 	.short	(.L_15 - .L_14)
.L_14:
        /*002c*/ 	.word	0x00000000
        /*0030*/ 	.short	0x0003
        /*0032*/ 	.short	0x0018
        /*0034*/ 	.byte	0x00, 0xf4, 0x21, 0x00


	//----- nvinfo : EIATTR_KPARAM_INFO
	.align		4
.L_15:
        /*0038*/ 	.byte	0x04, 0x17
        /*003a*/ 	.short	(.L_17 - .L_16)
.L_16:
        /*003c*/ 	.word	0x00000000
        /*0040*/ 	.short	0x0002
        /*0042*/ 	.short	0x0010
        /*0044*/ 	.byte	0x00, 0xf4, 0x21, 0x00


	//----- nvinfo : EIATTR_KPARAM_INFO
	.align		4
.L_17:
        /*0048*/ 	.byte	0x04, 0x17
        /*004a*/ 	.short	(.L_19 - .L_18)
.L_18:
        /*004c*/ 	.word	0x00000000
        /*0050*/ 	.short	0x0001
        /*0052*/ 	.short	0x0008
        /*0054*/ 	.byte	0x00, 0xf4, 0x21, 0x00


	//----- nvinfo : EIATTR_KPARAM_INFO
	.align		4
.L_19:
        /*0058*/ 	.byte	0x04, 0x17
        /*005a*/ 	.short	(.L_21 - .L_20)
.L_20:
        /*005c*/ 	.word	0x00000000
        /*0060*/ 	.short	0x0000
        /*0062*/ 	.short	0x0000
        /*0064*/ 	.byte	0x00, 0xf4, 0x21, 0x00


	//----- nvinfo : EIATTR_SPARSE_MMA_MASK
	.align		4
.L_21:
        /*0068*/ 	.byte	0x03, 0x50
        /*006a*/ 	.short	0x0000


	//----- nvinfo : EIATTR_MAXREG_COUNT
	.align		4
        /*006c*/ 	.byte	0x03, 0x1b
        /*006e*/ 	.short	0x00ff


	//----- nvinfo : EIATTR_EXIT_INSTR_OFFSETS
	.align		4
        /*0070*/ 	.byte	0x04, 0x1c
        /*0072*/ 	.short	(.L_23 - .L_22)


	//   ....[0]....
.L_22:
        /*0074*/ 	.word	0x00000390


	//----- nvinfo : EIATTR_REQNTID
	.align		4
.L_23:
        /*0078*/ 	.byte	0x04, 0x10
        /*007a*/ 	.short	(.L_25 - .L_24)
.L_24:
        /*007c*/ 	.word	0x00000080
        /*0080*/ 	.word	0x00000001
        /*0084*/ 	.word	0x00000001


	//----- nvinfo : EIATTR_CBANK_PARAM_SIZE
	.align		4
.L_25:
        /*0088*/ 	.byte	0x03, 0x19
        /*008a*/ 	.short	0x002c


	//----- nvinfo : EIATTR_PARAM_CBANK
	.align		4
        /*008c*/ 	.byte	0x04, 0x0a
        /*008e*/ 	.short	(.L_27 - .L_26)
	.align		4
.L_26:
        /*0090*/ 	.word	index@(.nv.constant0.triton_poi_fused__unsafe_index_add_convolution_10)
        /*0094*/ 	.short	0x0210
        /*0096*/ 	.short	0x002c


	//----- nvinfo : EIATTR_SW_WAR
	.align		4
.L_27:
        /*0098*/ 	.byte	0x04, 0x36
        /*009a*/ 	.short	(.L_29 - .L_28)
.L_28:
        /*009c*/ 	.word	0x00000008
.L_29:


//--------------------- .nv.callgraph             --------------------------
	.section	.nv.callgraph,"",@"SHT_CUDA_CALLGRAPH"
	.align	4
	.sectionentsize	8
	.align		4
        /*0000*/ 	.word	0x00000000
	.align		4
        /*0004*/ 	.word	0xffffffff
	.align		4
        /*0008*/ 	.word	0x00000000
	.align		4
        /*000c*/ 	.word	0xfffffffe
	.align		4
        /*0010*/ 	.word	0x00000000
	.align		4
        /*0014*/ 	.word	0xfffffffd
	.align		4
        /*0018*/ 	.word	0x00000000
	.align		4
        /*001c*/ 	.word	0xfffffffc


//--------------------- .text.triton_poi_fused__unsafe_index_add_convolution_10 --------------------------
	.section	.text.triton_poi_fused__unsafe_index_add_convolution_10,"ax",@progbits
	.align	128
        .global         triton_poi_fused__unsafe_index_add_convolution_10
        .type           triton_poi_fused__unsafe_index_add_convolution_10,@function
        .size           triton_poi_fused__unsafe_index_add_convolution_10,(.L_x_1 - triton_poi_fused__unsafe_index_add_convolution_10)
        .other          triton_poi_fused__unsafe_index_add_convolution_10,@"STO_CUDA_ENTRY STV_DEFAULT"
triton_poi_fused__unsafe_index_add_convolution_10:
.text.triton_poi_fused__unsafe_index_add_convolution_10:
[----:B------:R-:W-:Y:S01]  /*0000*/  LDC R1, c[0x0][0x28] ;  /* 0x00000a00ff017b82 */ /* 0x000fe20000000800 */
[----:B------:R-:W1:Y:S07]  /*0010*/  S2R R0, SR_TID.X ;  /* 0x0000000000007919 */ /* 0x000e6e0000002100 */
[----:B------:R-:W2:Y:S01]  /*0020*/  LDC.64 R6, c[0x0][0x210] ;  /* 0x00008400ff067b82 */ /* 0x000ea20000000a00 */
[----:B------:R-:W-:Y:S01]  /*0030*/  ULDC.64 UR4, c[0x0][0x208] ;  /* 0x0000820000047ab9 */ /* 0x000fe20000000a00 */
[----:B------:R-:W-:Y:S01]  /*0040*/  ULDC.64 UR8, c[0x0][0x220] ;  /* 0x0000880000087ab9 */ /* 0x000fe20000000a00 */
[----:B------:R-:W3:Y:S01]  /*0050*/  S2R R9, SR_CTAID.X ;  /* 0x0000000000097919 */ /* 0x000ee20000002500 */
[----:B------:R-:W-:Y:S01]  /*0060*/  ULDC.64 UR6, c[0x0][0x218] ;  /* 0x0000860000067ab9 */ /* 0x000fe20000000a00 */
[----:B-1----:R-:W-:-:S05]  /*0070*/  LOP3.LUT R0, R0, 0x7f, RZ, 0xc0, !PT ;  /* 0x0000007f00007812 */ /* 0x002fca00078ec0ff */
[----:B---3--:R-:W-:-:S05]  /*0080*/  IMAD R0, R9, 0x80, R0 ;  /* 0x0000008009007824 */ /* 0x008fca00078e0200 */
[----:B------:R-:W-:-:S04]  /*0090*/  SHF.R.S32.HI R3, RZ, 0x1f, R0 ;  /* 0x0000001fff037819 */ /* 0x000fc80000011400 */
[----:B------:R-:W-:-:S04]  /*00a0*/  LEA.HI R3, R3, R0, RZ, 0x3 ;  /* 0x0000000003037211 */ /* 0x000fc800078f18ff */
[----:B------:R-:W-:Y:S02]  /*00b0*/  SHF.R.S32.HI R2, RZ, 0x3, R3 ;  /* 0x00000003ff027819 */ /* 0x000fe40000011403 */
[----:B------:R-:W-:Y:S02]  /*00c0*/  LOP3.LUT R3, R3, 0xfffffff8, RZ, 0xc0, !PT ;  /* 0xfffffff803037812 */ /* 0x000fe400078ec0ff */
[----:B------:R-:W-:-:S03]  /*00d0*/  LEA.HI R4, R2, R2, RZ, 0x3 ;  /* 0x0000000202047211 */ /* 0x000fc600078f18ff */
[----:B------:R-:W-:Y:S01]  /*00e0*/  IMAD.IADD R3, R0, 0x1, -R3 ;  /* 0x0000000100037824 */ /* 0x000fe200078e0a03 */
[----:B------:R-:W-:-:S05]  /*00f0*/  LOP3.LUT R5, R4, 0xfffffff8, RZ, 0xc0, !PT ;  /* 0xfffffff804057812 */ /* 0x000fca00078ec0ff */
[----:B------:R-:W-:-:S04]  /*0100*/  IMAD.IADD R5, R2, 0x1, -R5 ;  /* 0x0000000102057824 */ /* 0x000fc800078e0a05 */
[----:B--2---:R-:W-:-:S04]  /*0110*/  IMAD.WIDE R4, R5, 0x8, R6 ;  /* 0x0000000805047825 */ /* 0x004fc800078e0206 */
[----:B------:R-:W-:Y:S02]  /*0120*/  IMAD.WIDE R6, R3, 0x8, R6 ;  /* 0x0000000803067825 */ /* 0x000fe400078e0206 */
[----:B------:R-:W2:Y:S01]  /*0130*/  LDG.E.EL.64 R4, desc[UR4][R4.64] ;  /* 0x0000000404047981 */ /* 0x000ea2000c2e1b00 */
[----:B------:R-:W-:Y:S01]  /*0140*/  SHF.R.S32.HI R9, RZ, 0x18, R9 ;  /* 0x00000018ff097819 */ /* 0x000fe20000011409 */
[----:B------:R-:W1:Y:S02]  /*0150*/  LDC.64 R2, c[0x0][0x228] ;  /* 0x00008a00ff027b82 */ /* 0x000e640000000a00 */
[----:B------:R-:W3:Y:S01]  /*0160*/  LDG.E.EL.64 R6, desc[UR4][R6.64] ;  /* 0x0000000406067981 */ /* 0x000ee2000c2e1b00 */
[----:B------:R-:W-:-:S04]  /*0170*/  SGXT R9, R9, 0x1 ;  /* 0x000000010909781a */ /* 0x000fc80000000200 */
[----:B------:R-:W-:-:S04]  /*0180*/  LEA.HI R9, R9, R0, RZ, 0x6 ;  /* 0x0000000009097211 */ /* 0x000fc800078f30ff */
[----:B------:R-:W-:Y:S02]  /*0190*/  SHF.R.S32.HI R9, RZ, 0x6, R9 ;  /* 0x00000006ff097819 */ /* 0x000fe40000011409 */
[----:B--2---:R-:W-:Y:S02]  /*01a0*/  SHF.R.U32.HI R11, RZ, 0x1d, R5 ;  /* 0x0000001dff0b7819 */ /* 0x004fe40000011605 */
[----:B---3--:R-:W-:Y:S02]  /*01b0*/  SHF.R.U32.HI R13, RZ, 0x1d, R7 ;  /* 0x0000001dff0d7819 */ /* 0x008fe40000011607 */
[----:B------:R-:W-:Y:S02]  /*01c0*/  LOP3.LUT R11, R11, 0x4, RZ, 0xc0, !PT ;  /* 0x000000040b0b7812 */ /* 0x000fe400078ec0ff */
[----:B------:R-:W-:Y:S02]  /*01d0*/  LOP3.LUT R13, R13, 0x4, RZ, 0xc0, !PT ;  /* 0x000000040d0d7812 */ /* 0x000fe400078ec0ff */
[----:B------:R-:W-:-:S02]  /*01e0*/  IADD3 R11, P0, R4, R11, RZ ;  /* 0x0000000b040b7210 */ /* 0x000fc40007f1e0ff */
[----:B------:R-:W-:-:S03]  /*01f0*/  IADD3 R4, P1, R6, R13, RZ ;  /* 0x0000000d06047210 */ /* 0x000fc60007f3e0ff */
[----:B------:R-:W-:Y:S01]  /*0200*/  IMAD.X R10, RZ, RZ, R5, P0 ;  /* 0x000000ffff0a7224 */ /* 0x000fe200000e0605 */
[----:B------:R-:W-:Y:S01]  /*0210*/  LEA R6, P0, R11, R4, 0x2 ;  /* 0x000000040b067211 */ /* 0x000fe200078010ff */
[----:B------:R-:W-:Y:S01]  /*0220*/  IMAD.X R8, RZ, RZ, R7, P1 ;  /* 0x000000ffff087224 */ /* 0x000fe200008e0607 */
[C---:B------:R-:W-:Y:S01]  /*0230*/  LEA.HI R4, R9.reuse, R9, RZ, 0x6 ;  /* 0x0000000909047211 */ /* 0x040fe200078f30ff */
[----:B------:R-:W-:-:S03]  /*0240*/  IMAD.SHL.U32 R5, R9, 0x10, RZ ;  /* 0x0000001009057824 */ /* 0x000fc600078e00ff */
[----:B------:R-:W-:Y:S02]  /*0250*/  LEA.HI.X R8, R11, R8, R10, 0x2, P0 ;  /* 0x000000080b087211 */ /* 0x000fe400000f140a */
[----:B------:R-:W-:Y:S02]  /*0260*/  IADD3 R7, P0, R5, R6, RZ ;  /* 0x0000000605077210 */ /* 0x000fe40007f1e0ff */
[----:B------:R-:W-:Y:S02]  /*0270*/  LOP3.LUT R4, R4, 0xffffffc0, RZ, 0xc0, !PT ;  /* 0xffffffc004047812 */ /* 0x000fe400078ec0ff */
[----:B------:R-:W-:Y:S01]  /*0280*/  LEA.HI.X.SX32 R8, R5, R8, 0x1, P0 ;  /* 0x0000000805087211 */ /* 0x000fe200000f0eff */
[----:B------:R-:W-:Y:S02]  /*0290*/  IMAD.SHL.U32 R6, R7, 0x4, RZ ;  /* 0x0000000407067824 */ /* 0x000fe400078e00ff */
[----:B------:R-:W-:Y:S01]  /*02a0*/  IMAD.IADD R9, R9, 0x1, -R4 ;  /* 0x0000000109097824 */ /* 0x000fe200078e0a04 */
[----:B------:R-:W-:-:S02]  /*02b0*/  SHF.L.U64.HI R4, R7, 0x2, R8 ;  /* 0x0000000207047819 */ /* 0x000fc40000010208 */
[----:B------:R-:W-:Y:S01]  /*02c0*/  IADD3 R8, P1, R6, UR8, RZ ;  /* 0x0000000806087c10 */ /* 0x000fe2000ff3e0ff */
[----:B-1----:R-:W-:Y:S01]  /*02d0*/  IMAD.WIDE R2, R9, 0x4, R2 ;  /* 0x0000000409027825 */ /* 0x002fe200078e0202 */
[----:B------:R-:W-:Y:S02]  /*02e0*/  IADD3 R6, P0, R6, UR6, RZ ;  /* 0x0000000606067c10 */ /* 0x000fe4000ff1e0ff */
[----:B------:R-:W-:Y:S02]  /*02f0*/  IADD3.X R9, R4, UR9, RZ, P1, !PT ;  /* 0x0000000904097c10 */ /* 0x000fe40008ffe4ff */
[----:B------:R-:W-:Y:S01]  /*0300*/  IADD3.X R7, R4, UR7, RZ, P0, !PT ;  /* 0x0000000704077c10 */ /* 0x000fe200087fe4ff */
[----:B------:R-:W2:Y:S01]  /*0310*/  LDG.E.EL R2, desc[UR4][R2.64] ;  /* 0x0000000402027981 */ /* 0x000ea2000c2e1900 */
[----:B------:R-:W1:Y:S03]  /*0320*/  LDC.64 R4, c[0x0][0x230] ;  /* 0x00008c00ff047b82 */ /* 0x000e660000000a00 */
[----:B------:R-:W2:Y:S04]  /*0330*/  LDG.E.EL R9, desc[UR4][R8.64] ;  /* 0x0000000408097981 */ /* 0x000ea8000c2e1900 */
[----:B------:R-:W3:Y:S01]  /*0340*/  LDG.E.EL R6, desc[UR4][R6.64] ;  /* 0x0000000406067981 */ /* 0x000ee2000c2e1900 */
[----:B-1----:R-:W-:-:S04]  /*0350*/  IMAD.WIDE R4, R0, 0x4, R4 ;  /* 0x0000000400047825 */ /* 0x002fc800078e0204 */
[----:B--2---:R-:W-:-:S04]  /*0360*/  FADD R11, R2, R9 ;  /* 0x00000009020b7221 */ /* 0x004fc80000000000 */
[----:B---3--:R-:W-:-:S05]  /*0370*/  FADD R11, R6, R11 ;  /* 0x0000000b060b7221 */ /* 0x008fca0000000000 */
[----:B------:R-:W-:Y:S01]  /*0380*/  STG.E desc[UR4][R4.64], R11 ;  /* 0x0000000b04007986 */ /* 0x000fe2000c101904 */
[----:B------:R-:W-:Y:S05]  /*0390*/  EXIT ;  /* 0x000000000000794d */ /* 0x000fea0003800000 */
.L_x_0:
[----:B------:R-:W-:-:S00]  /*03a0*/  BRA `(.L_x_0) ;  /* 0xfffffffc00fc7947 */ /* 0x000fc0000383ffff */
[----:B------:R-:W-:-:S00]  /*03b0*/  NOP ;  /* 0x0000000000007918 */ /* 0x000fc00000000000 */
        /* <DEDUP_REMOVED lines=12> */
.L_x_1:


//--------------------- .nv.constant0.triton_poi_fused__unsafe_index_add_convolution_10 --------------------------
	.section	.nv.constant0.triton_poi_fused__unsafe_index_add_convolution_10,"a",@progbits
	.sectionflags	@""
	.align	4
.nv.constant0.triton_poi_fused__unsafe_index_add_convolution_10:
	.zero		572
